//
// Generated by NVIDIA NVVM Compiler
//
// Compiler Build ID: CL-36424714
// Cuda compilation tools, release 13.0, V13.0.88
// Based on NVVM 20.0.0
//

.version 9.0
.target sm_100
.address_size 64

	// .globl	_Z9callCheckiiPcPi

.visible .entry _Z9callCheckiiPcPi(
	.param .u32 _Z9callCheckiiPcPi_param_0,
	.param .u32 _Z9callCheckiiPcPi_param_1,
	.param .u64 .ptr .align 1 _Z9callCheckiiPcPi_param_2,
	.param .u64 .ptr .align 1 _Z9callCheckiiPcPi_param_3
)
{
	.reg .pred 	%p<56>;
	.reg .b16 	%rs<15>;
	.reg .b32 	%r<101>;
	.reg .b64 	%rd<25>;

	ld.param.u32 	%r40, [_Z9callCheckiiPcPi_param_0];
	ld.param.u32 	%r41, [_Z9callCheckiiPcPi_param_1];
	ld.param.u64 	%rd8, [_Z9callCheckiiPcPi_param_2];
	ld.param.u64 	%rd7, [_Z9callCheckiiPcPi_param_3];
	cvta.to.global.u64 	%rd1, %rd8;
	mov.u32 	%r43, %ctaid.x;
	mov.u32 	%r44, %ntid.x;
	mov.u32 	%r45, %tid.x;
	mad.lo.s32 	%r1, %r43, %r44, %r45;
	div.s32 	%r2, %r1, %r41;
	mul.lo.s32 	%r46, %r2, %r41;
	sub.s32 	%r47, %r1, %r46;
	add.s32 	%r3, %r2, -1;
	add.s32 	%r4, %r47, -1;
	setp.gt.s32 	%p1, %r3, %r40;
	mul.lo.s32 	%r5, %r3, %r41;
	or.b32  	%r48, %r4, %r3;
	setp.lt.s32 	%p2, %r48, 0;
	setp.gt.s32 	%p3, %r4, %r41;
	or.pred  	%p4, %p3, %p1;
	cvt.s64.s32 	%rd9, %r5;
	cvt.s64.s32 	%rd2, %r47;
	add.s64 	%rd10, %rd2, %rd9;
	add.s64 	%rd3, %rd1, %rd10;
	mov.b32 	%r92, 0;
	or.pred  	%p5, %p4, %p2;
	@%p5 bra 	$L__BB0_3;
	ld.global.u8 	%rs1, [%rd3+-1];
	setp.ne.s16 	%p6, %rs1, 88;
	@%p6 bra 	$L__BB0_3;
	add.s32 	%r50, %r4, %r5;
	setp.ne.s32 	%p7, %r50, %r1;
	selp.u32 	%r92, 1, 0, %p7;
$L__BB0_3:
	cvt.u32.u64 	%r52, %rd2;
	setp.gt.s32 	%p8, %r3, %r40;
	or.b32  	%r53, %r52, %r3;
	or.b32  	%r54, %r41, %r53;
	setp.lt.s32 	%p9, %r54, 0;
	mov.b32 	%r93, 0;
	or.pred  	%p10, %p8, %p9;
	@%p10 bra 	$L__BB0_6;
	add.s32 	%r8, %r52, %r5;
	cvt.s64.s32 	%rd11, %r8;
	add.s64 	%rd12, %rd1, %rd11;
	ld.global.u8 	%rs2, [%rd12];
	setp.ne.s16 	%p11, %rs2, 88;
	@%p11 bra 	$L__BB0_6;
	setp.ne.s32 	%p12, %r8, %r1;
	selp.u32 	%r93, 1, 0, %p12;
$L__BB0_6:
	setp.gt.s32 	%p13, %r3, %r40;
	add.s32 	%r11, %r93, %r92;
	add.s32 	%r12, %r52, 1;
	or.b32  	%r59, %r12, %r3;
	or.b32  	%r60, %r41, %r59;
	setp.lt.s32 	%p14, %r60, 0;
	mov.b32 	%r94, 0;
	or.pred  	%p15, %p13, %p14;
	@%p15 bra 	$L__BB0_9;
	ld.global.u8 	%rs3, [%rd3+1];
	setp.ne.s16 	%p16, %rs3, 88;
	@%p16 bra 	$L__BB0_9;
	add.s32 	%r62, %r12, %r5;
	setp.ne.s32 	%p17, %r62, %r1;
	selp.u32 	%r94, 1, 0, %p17;
$L__BB0_9:
	setp.gt.s32 	%p18, %r4, %r41;
	add.s32 	%r15, %r94, %r11;
	setp.gt.s32 	%p19, %r2, %r40;
	or.b32  	%r64, %r4, %r2;
	setp.lt.s32 	%p20, %r64, 0;
	or.pred  	%p21, %p18, %p19;
	cvt.s64.s32 	%rd13, %r46;
	add.s64 	%rd14, %rd2, %rd13;
	add.s64 	%rd4, %rd1, %rd14;
	mov.b32 	%r95, 0;
	or.pred  	%p22, %p21, %p20;
	@%p22 bra 	$L__BB0_12;
	ld.global.u8 	%rs4, [%rd4+-1];
	setp.ne.s16 	%p23, %rs4, 88;
	@%p23 bra 	$L__BB0_12;
	add.s32 	%r66, %r4, %r46;
	setp.ne.s32 	%p24, %r66, %r1;
	selp.u32 	%r95, 1, 0, %p24;
$L__BB0_12:
	setp.gt.s32 	%p25, %r2, %r40;
	add.s32 	%r19, %r95, %r15;
	or.b32  	%r69, %r52, %r2;
	or.b32  	%r70, %r41, %r69;
	setp.lt.s32 	%p26, %r70, 0;
	mov.b32 	%r96, 0;
	or.pred  	%p27, %p25, %p26;
	@%p27 bra 	$L__BB0_15;
	add.s32 	%r20, %r52, %r46;
	cvt.s64.s32 	%rd15, %r20;
	add.s64 	%rd16, %rd1, %rd15;
	ld.global.u8 	%rs5, [%rd16];
	setp.ne.s16 	%p28, %rs5, 88;
	@%p28 bra 	$L__BB0_15;
	setp.ne.s32 	%p29, %r20, %r1;
	selp.u32 	%r96, 1, 0, %p29;
$L__BB0_15:
	setp.gt.s32 	%p30, %r2, %r40;
	add.s32 	%r23, %r96, %r19;
	or.b32  	%r74, %r12, %r2;
	or.b32  	%r75, %r41, %r74;
	setp.lt.s32 	%p31, %r75, 0;
	mov.b32 	%r97, 0;
	or.pred  	%p32, %p30, %p31;
	@%p32 bra 	$L__BB0_18;
	ld.global.u8 	%rs6, [%rd4+1];
	setp.ne.s16 	%p33, %rs6, 88;
	@%p33 bra 	$L__BB0_18;
	add.s32 	%r77, %r12, %r46;
	setp.ne.s32 	%p34, %r77, %r1;
	selp.u32 	%r97, 1, 0, %p34;
$L__BB0_18:
	setp.gt.s32 	%p35, %r4, %r41;
	add.s32 	%r26, %r97, %r23;
	add.s32 	%r27, %r2, 1;
	setp.ge.s32 	%p36, %r2, %r40;
	add.s32 	%r28, %r46, %r41;
	or.b32  	%r79, %r4, %r27;
	setp.lt.s32 	%p37, %r79, 0;
	or.pred  	%p38, %p37, %p35;
	cvt.s64.s32 	%rd17, %r28;
	add.s64 	%rd18, %rd2, %rd17;
	add.s64 	%rd5, %rd1, %rd18;
	mov.b32 	%r98, 0;
	or.pred  	%p39, %p38, %p36;
	@%p39 bra 	$L__BB0_21;
	ld.global.u8 	%rs7, [%rd5+-1];
	setp.ne.s16 	%p40, %rs7, 88;
	@%p40 bra 	$L__BB0_21;
	add.s32 	%r81, %r4, %r28;
	setp.ne.s32 	%p41, %r81, %r1;
	selp.u32 	%r98, 1, 0, %p41;
$L__BB0_21:
	setp.ge.s32 	%p42, %r2, %r40;
	add.s32 	%r31, %r98, %r26;
	or.b32  	%r84, %r52, %r27;
	or.b32  	%r85, %r41, %r84;
	setp.lt.s32 	%p43, %r85, 0;
	mov.b32 	%r99, 0;
	or.pred  	%p44, %p42, %p43;
	@%p44 bra 	$L__BB0_24;
	add.s32 	%r32, %r52, %r28;
	cvt.s64.s32 	%rd19, %r32;
	add.s64 	%rd20, %rd1, %rd19;
	ld.global.u8 	%rs8, [%rd20];
	setp.ne.s16 	%p45, %rs8, 88;
	@%p45 bra 	$L__BB0_24;
	setp.ne.s32 	%p46, %r32, %r1;
	selp.u32 	%r99, 1, 0, %p46;
$L__BB0_24:
	setp.ge.s32 	%p47, %r2, %r40;
	add.s32 	%r35, %r99, %r31;
	or.b32  	%r89, %r12, %r27;
	or.b32  	%r90, %r41, %r89;
	setp.lt.s32 	%p48, %r90, 0;
	mov.b32 	%r100, 0;
	or.pred  	%p49, %p47, %p48;
	@%p49 bra 	$L__BB0_27;
	add.s32 	%r36, %r12, %r28;
	ld.global.u8 	%rs9, [%rd5+1];
	setp.ne.s16 	%p50, %rs9, 88;
	@%p50 bra 	$L__BB0_27;
	setp.ne.s32 	%p51, %r36, %r1;
	selp.u32 	%r100, 1, 0, %p51;
$L__BB0_27:
	add.s32 	%r39, %r100, %r35;
	cvt.s64.s32 	%rd21, %r1;
	cvta.to.global.u64 	%rd22, %rd7;
	mul.wide.s32 	%rd23, %r1, 4;
	add.s64 	%rd24, %rd22, %rd23;
	st.global.u32 	[%rd24], %r39;
	add.s64 	%rd6, %rd1, %rd21;
	ld.global.u8 	%rs10, [%rd6];
	setp.ne.s16 	%p52, %rs10, 88;
	@%p52 bra 	$L__BB0_33;
	setp.gt.u32 	%p54, %r39, 1;
	@%p54 bra 	$L__BB0_30;
	mov.b16 	%rs14, 45;
	st.global.u8 	[%rd6], %rs14;
	bra.uni 	$L__BB0_35;
$L__BB0_30:
	setp.gt.u32 	%p55, %r39, 3;
	@%p55 bra 	$L__BB0_32;
	mov.b16 	%rs13, 88;
	st.global.u8 	[%rd6], %rs13;
	bra.uni 	$L__BB0_35;
$L__BB0_32:
	mov.b16 	%rs12, 45;
	st.global.u8 	[%rd6], %rs12;
	bra.uni 	$L__BB0_35;
$L__BB0_33:
	setp.ne.s32 	%p53, %r39, 3;
	@%p53 bra 	$L__BB0_35;
	mov.b16 	%rs11, 88;
	st.global.u8 	[%rd6], %rs11;
$L__BB0_35:
	ret;

}


// ===== COMPILED SASS (sm_100) =====

	.target	sm_100

	.elftype	@"ET_EXEC"


//--------------------- .note.nv.tkinfo           --------------------------
	.section	.note.nv.tkinfo,"",@"SHT_NOTE"
	.sectionflags	@"SHF_NOTE_NV_TKINFO"
	.tkinfo
        /*0018*/ 	.word	0x00000002
        /*0030*/ 	.string	""
        /*0030*/ 	.string	"ptxas"
        /*0030*/ 	.string	"Cuda compilation tools, release 13.0, V13.0.88"
        /*0030*/ 	.string	"Build cuda_13.0.r13.0/compiler.36424714_0"
        /*0030*/ 	.string	"-arch sm_100 -m 64 "



//--------------------- .note.nv.cuinfo           --------------------------
	.section	.note.nv.cuinfo,"",@"SHT_NOTE"
	.sectionflags	@"SHF_NOTE_NV_CUINFO"
        /*0018*/ 	.short	0x0002
        /*001a*/ 	.short	0x0064
        /*001c*/ 	.short	0x0082
	.zero		2


//--------------------- .nv.info                  --------------------------
	.section	.nv.info,"",@"SHT_CUDA_INFO"
	.align	4


	//----- nvinfo : EIATTR_REGCOUNT
	.align		4
        /*0000*/ 	.byte	0x04, 0x2f
        /*0002*/ 	.short	(.L_1 - .L_0)
	.align		4
.L_0:
        /*0004*/ 	.word	index@(_Z9callCheckiiPcPi)
        /*0008*/ 	.word	0x0000001d


	//----- nvinfo : EIATTR_FRAME_SIZE
	.align		4
.L_1:
        /*000c*/ 	.byte	0x04, 0x11
        /*000e*/ 	.short	(.L_3 - .L_2)
	.align		4
.L_2:
        /*0010*/ 	.word	index@(_Z9callCheckiiPcPi)
        /*0014*/ 	.word	0x00000000


	//----- nvinfo : EIATTR_MIN_STACK_SIZE
	.align		4
.L_3:
        /*0018*/ 	.byte	0x04, 0x12
        /*001a*/ 	.short	(.L_5 - .L_4)
	.align		4
.L_4:
        /*001c*/ 	.word	index@(_Z9callCheckiiPcPi)
        /*0020*/ 	.word	0x00000000
.L_5:


//--------------------- .nv.compat                --------------------------
	.section	.nv.compat,"",@"SHT_CUDA_COMPAT_INFO"
	.align	4
        /*0000*/ 	.byte	0x02, 0x09, 0x00, 0x00, 0x02, 0x02, 0x01, 0x00, 0x02, 0x05, 0x05, 0x00, 0x03, 0x07, 0x01, 0x01
        /*0010*/ 	.byte	0x02, 0x03, 0x00, 0x00, 0x02, 0x06, 0x01, 0x00, 0x04, 0x0b, 0x08, 0x00, 0x09, 0x00, 0x00, 0x00
        /*0020*/ 	.byte	0x00, 0x00, 0x00, 0x00


//--------------------- .nv.info._Z9callCheckiiPcPi --------------------------
	.section	.nv.info._Z9callCheckiiPcPi,"",@"SHT_CUDA_INFO"
	.sectionflags	@""
	.align	4


	//----- nvinfo : EIATTR_CUDA_API_VERSION
	.align		4
        /*0000*/ 	.byte	0x04, 0x37
        /*0002*/ 	.short	(.L_7 - .L_6)
.L_6:
        /*0004*/ 	.word	0x00000082


	//----- nvinfo : EIATTR_KPARAM_INFO
	.align		4
.L_7:
        /*0008*/ 	.byte	0x04, 0x17
        /*000a*/ 	.short	(.L_9 - .L_8)
.L_8:
        /*000c*/ 	.word	0x00000000
        /*0010*/ 	.short	0x0003
        /*0012*/ 	.short	0x0010
        /*0014*/ 	.byte	0x00, 0xf5, 0x21, 0x00


	//----- nvinfo : EIATTR_KPARAM_INFO
	.align		4
.L_9:
        /*0018*/ 	.byte	0x04, 0x17
        /*001a*/ 	.short	(.L_11 - .L_10)
.L_10:
        /*001c*/ 	.word	0x00000000
        /*0020*/ 	.short	0x0002
        /*0022*/ 	.short	0x0008
        /*0024*/ 	.byte	0x00, 0xf5, 0x21, 0x00


	//----- nvinfo : EIATTR_KPARAM_INFO
	.align		4
.L_11:
        /*0028*/ 	.byte	0x04, 0x17
        /*002a*/ 	.short	(.L_13 - .L_12)
.L_12:
        /*002c*/ 	.word	0x00000000
        /*0030*/ 	.short	0x0001
        /*0032*/ 	.short	0x0004
        /*0034*/ 	.byte	0x00, 0xf0, 0x11, 0x00


	//----- nvinfo : EIATTR_KPARAM_INFO
	.align		4
.L_13:
        /*0038*/ 	.byte	0x04, 0x17
        /*003a*/ 	.short	(.L_15 - .L_14)
.L_14:
        /*003c*/ 	.word	0x00000000
        /*0040*/ 	.short	0x0000
        /*0042*/ 	.short	0x0000
        /*0044*/ 	.byte	0x00, 0xf0, 0x11, 0x00


	//----- nvinfo : EIATTR_SPARSE_MMA_MASK
	.align		4
.L_15:
        /*0048*/ 	.byte	0x03, 0x50
        /*004a*/ 	.short	0x0000


	//----- nvinfo : EIATTR_MAXREG_COUNT
	.align		4
        /*004c*/ 	.byte	0x03, 0x1b
        /*004e*/ 	.short	0x00ff


	//----- nvinfo : EIATTR_MERCURY_ISA_VERSION
	.align		4
        /*0050*/ 	.byte	0x03, 0x5f
        /*0052*/ 	.short	0x0101


	//----- nvinfo : EIATTR_VRC_CTA_INIT_COUNT
	.align		4
        /*0054*/ 	.byte	0x02, 0x4a
	.zero		1
	.zero		1


	//----- nvinfo : EIATTR_EXIT_INSTR_OFFSETS
	.align		4
        /*0058*/ 	.byte	0x04, 0x1c
        /*005a*/ 	.short	(.L_17 - .L_16)


	//   ....[0]....
.L_16:
        /*005c*/ 	.word	0x00000b60


	//   ....[1]....
        /*0060*/ 	.word	0x00000ba0


	//   ....[2]....
        /*0064*/ 	.word	0x00000bd0


	//   ....[3]....
        /*0068*/ 	.word	0x00000bf0


	//   ....[4]....
        /*006c*/ 	.word	0x00000c20


	//----- nvinfo : EIATTR_CRS_STACK_SIZE
	.align		4
.L_17:
        /*0070*/ 	.byte	0x04, 0x1e
        /*0072*/ 	.short	(.L_19 - .L_18)
.L_18:
        /*0074*/ 	.word	0x00000000


	//----- nvinfo : EIATTR_CBANK_PARAM_SIZE
	.align		4
.L_19:
        /*0078*/ 	.byte	0x03, 0x19
        /*007a*/ 	.short	0x0018


	//----- nvinfo : EIATTR_PARAM_CBANK
	.align		4
        /*007c*/ 	.byte	0x04, 0x0a
        /*007e*/ 	.short	(.L_21 - .L_20)
	.align		4
.L_20:
        /*0080*/ 	.word	index@(.nv.constant0._Z9callCheckiiPcPi)
        /*0084*/ 	.short	0x0380
        /*0086*/ 	.short	0x0018


	//----- nvinfo : EIATTR_SW_WAR
	.align		4
.L_21:
        /*0088*/ 	.byte	0x04, 0x36
        /*008a*/ 	.short	(.L_23 - .L_22)
.L_22:
        /*008c*/ 	.word	0x00000008
.L_23:


//--------------------- .nv.callgraph             --------------------------
	.section	.nv.callgraph,"",@"SHT_CUDA_CALLGRAPH"
	.align	4
	.sectionentsize	8
	.align		4
        /*0000*/ 	.word	0x00000000
	.align		4
        /*0004*/ 	.word	0xffffffff
	.align		4
        /*0008*/ 	.word	0x00000000
	.align		4
        /*000c*/ 	.word	0xfffffffe
	.align		4
        /*0010*/ 	.word	0x00000000
	.align		4
        /*0014*/ 	.word	0xfffffffd
	.align		4
        /*0018*/ 	.word	0x00000000
	.align		4
        /*001c*/ 	.word	0xfffffffc


//--------------------- .text._Z9callCheckiiPcPi  --------------------------
	.section	.text._Z9callCheckiiPcPi,"ax",@progbits
	.align	128
        .global         _Z9callCheckiiPcPi
        .type           _Z9callCheckiiPcPi,@function
        .size           _Z9callCheckiiPcPi,(.L_x_20 - _Z9callCheckiiPcPi)
        .other          _Z9callCheckiiPcPi,@"STO_CUDA_ENTRY STV_DEFAULT"
_Z9callCheckiiPcPi:
.text._Z9callCheckiiPcPi:
[----:B------:R-:W-:Y:S08]  /*0000*/  LDC R1, c[0x0][0x37c] ;  /* 0x0000df00ff017b82 */ /* 0x000ff00000000800 */
[----:B------:R-:W0:Y:S01]  /*0010*/  LDC R0, c[0x0][0x384] ;  /* 0x0000e100ff007b82 */ /* 0x000e220000000800 */
[----:B------:R-:W1:Y:S01]  /*0020*/  S2R R6, SR_TID.X ;  /* 0x0000000000067919 */ /* 0x000e620000002100 */
[----:B------:R-:W2:Y:S01]  /*0030*/  LDCU.64 UR8, c[0x0][0x388] ;  /* 0x00007100ff0877ac */ /* 0x000ea20008000a00 */
[----:B------:R-:W-:Y:S01]  /*0040*/  BSSY.RECONVERGENT B0, `(.L_x_0) ;  /* 0x0000047000007945 */ /* 0x000fe20003800200 */
[----:B------:R-:W-:Y:S01]  /*0050*/  IMAD.MOV.U32 R21, RZ, RZ, RZ ;  /* 0x000000ffff157224 */ /* 0x000fe200078e00ff */
[----:B------:R-:W3:Y:S03]  /*0060*/  LDCU UR6, c[0x0][0x380] ;  /* 0x00007000ff0677ac */ /* 0x000ee60008000800 */
[----:B------:R-:W1:Y:S08]  /*0070*/  S2UR UR4, SR_CTAID.X ;  /* 0x00000000000479c3 */ /* 0x000e700000002500 */
[----:B------:R-:W1:Y:S01]  /*0080*/  LDC R13, c[0x0][0x360] ;  /* 0x0000d800ff0d7b82 */ /* 0x000e620000000800 */
[----:B0-----:R-:W-:-:S04]  /*0090*/  IABS R5, R0 ;  /* 0x0000000000057213 */ /* 0x001fc80000000000 */
[----:B------:R-:W0:Y:S01]  /*00a0*/  I2F.RP R4, R5 ;  /* 0x0000000500047306 */ /* 0x000e220000209400 */
[----:B-1----:R-:W-:Y:S01]  /*00b0*/  IMAD R13, R13, UR4, R6 ;  /* 0x000000040d0d7c24 */ /* 0x002fe2000f8e0206 */
[----:B------:R-:W1:Y:S06]  /*00c0*/  LDCU.64 UR4, c[0x0][0x358] ;  /* 0x00006b00ff0477ac */ /* 0x000e6c0008000a00 */
[----:B0-----:R-:W0:Y:S02]  /*00d0*/  MUFU.RCP R4, R4 ;  /* 0x0000000400047308 */ /* 0x001e240000001000 */
[----:B0-----:R-:W-:Y:S01]  /*00e0*/  VIADD R2, R4, 0xffffffe ;  /* 0x0ffffffe04027836 */ /* 0x001fe20000000000 */
[----:B------:R-:W-:-:S05]  /*00f0*/  IABS R4, R13 ;  /* 0x0000000d00047213 */ /* 0x000fca0000000000 */
[----:B------:R0:W4:Y:S02]  /*0100*/  F2I.FTZ.U32.TRUNC.NTZ R3, R2 ;  /* 0x0000000200037305 */ /* 0x000124000021f000 */
[----:B0-----:R-:W-:Y:S02]  /*0110*/  IMAD.MOV.U32 R2, RZ, RZ, RZ ;  /* 0x000000ffff027224 */ /* 0x001fe400078e00ff */
[----:B----4-:R-:W-:-:S04]  /*0120*/  IMAD.MOV R8, RZ, RZ, -R3 ;  /* 0x000000ffff087224 */ /* 0x010fc800078e0a03 */
[----:B------:R-:W-:-:S04]  /*0130*/  IMAD R7, R8, R5, RZ ;  /* 0x0000000508077224 */ /* 0x000fc800078e02ff */
[----:B------:R-:W-:-:S06]  /*0140*/  IMAD.HI.U32 R3, R3, R7, R2 ;  /* 0x0000000703037227 */ /* 0x000fcc00078e0002 */
[----:B------:R-:W-:-:S04]  /*0150*/  IMAD.HI.U32 R18, R3, R4, RZ ;  /* 0x0000000403127227 */ /* 0x000fc800078e00ff */
[----:B------:R-:W-:-:S04]  /*0160*/  IMAD.MOV R3, RZ, RZ, -R18 ;  /* 0x000000ffff037224 */ /* 0x000fc800078e0a12 */
[----:B------:R-:W-:-:S05]  /*0170*/  IMAD R2, R5, R3, R4 ;  /* 0x0000000305027224 */ /* 0x000fca00078e0204 */
[----:B------:R-:W-:-:S13]  /*0180*/  ISETP.GT.U32.AND P1, PT, R5, R2, PT ;  /* 0x000000020500720c */ /* 0x000fda0003f24070 */
[----:B------:R-:W-:Y:S02]  /*0190*/  @!P1 IMAD.IADD R2, R2, 0x1, -R5 ;  /* 0x0000000102029824 */ /* 0x000fe400078e0a05 */
[----:B------:R-:W-:Y:S01]  /*01a0*/  @!P1 VIADD R18, R18, 0x1 ;  /* 0x0000000112129836 */ /* 0x000fe20000000000 */
[----:B------:R-:W-:Y:S02]  /*01b0*/  ISETP.NE.AND P1, PT, R0, RZ, PT ;  /* 0x000000ff0000720c */ /* 0x000fe40003f25270 */
[----:B------:R-:W-:Y:S02]  /*01c0*/  ISETP.GE.U32.AND P0, PT, R2, R5, PT ;  /* 0x000000050200720c */ /* 0x000fe40003f06070 */
[----:B------:R-:W-:-:S04]  /*01d0*/  LOP3.LUT R2, R13, R0, RZ, 0x3c, !PT ;  /* 0x000000000d027212 */ /* 0x000fc800078e3cff */
[----:B------:R-:W-:-:S07]  /*01e0*/  ISETP.GE.AND P2, PT, R2, RZ, PT ;  /* 0x000000ff0200720c */ /* 0x000fce0003f46270 */
[----:B------:R-:W-:-:S06]  /*01f0*/  @P0 VIADD R18, R18, 0x1 ;  /* 0x0000000112120836 */ /* 0x000fcc0000000000 */
[----:B------:R-:W-:Y:S01]  /*0200*/  @!P2 IMAD.MOV R18, RZ, RZ, -R18 ;  /* 0x000000ffff12a224 */ /* 0x000fe200078e0a12 */
[----:B------:R-:W-:-:S05]  /*0210*/  @!P1 LOP3.LUT R18, RZ, R0, RZ, 0x33, !PT ;  /* 0x00000000ff129212 */ /* 0x000fca00078e33ff */
[CC--:B------:R-:W-:Y:S02]  /*0220*/  IMAD R14, R18.reuse, R0.reuse, RZ ;  /* 0x00000000120e7224 */ /* 0x0c0fe400078e02ff */
[----:B------:R-:W-:Y:S02]  /*0230*/  VIADD R22, R18, 0xffffffff ;  /* 0xffffffff12167836 */ /* 0x000fe40000000000 */
[--C-:B------:R-:W-:Y:S01]  /*0240*/  IMAD.IADD R19, R13, 0x1, -R14.reuse ;  /* 0x000000010d137824 */ /* 0x100fe200078e0a0e */
[----:B------:R-:W-:Y:S01]  /*0250*/  SHF.R.S32.HI R3, RZ, 0x1f, R14 ;  /* 0x0000001fff037819 */ /* 0x000fe2000001140e */
[----:B------:R-:W-:Y:S02]  /*0260*/  IMAD R20, R22, R0, RZ ;  /* 0x0000000016147224 */ /* 0x000fe400078e02ff */
[----:B------:R-:W-:Y:S01]  /*0270*/  IMAD.IADD R12, R14, 0x1, R0 ;  /* 0x000000010e0c7824 */ /* 0x000fe200078e0200 */
[----:B------:R-:W-:Y:S01]  /*0280*/  LOP3.LUT R2, R0, R19, R22, 0xfe, !PT ;  /* 0x0000001300027212 */ /* 0x000fe200078efe16 */
[C---:B------:R-:W-:Y:S01]  /*0290*/  VIADD R17, R19.reuse, 0xffffffff ;  /* 0xffffffff13117836 */ /* 0x040fe20000000000 */
[----:B------:R-:W-:Y:S01]  /*02a0*/  SHF.R.S32.HI R10, RZ, 0x1f, R19 ;  /* 0x0000001fff0a7819 */ /* 0x000fe20000011413 */
[----:B------:R-:W-:Y:S01]  /*02b0*/  VIADD R24, R18, 0x1 ;  /* 0x0000000112187836 */ /* 0x000fe20000000000 */
[----:B------:R-:W-:Y:S01]  /*02c0*/  ISETP.GE.AND P2, PT, R2, RZ, PT ;  /* 0x000000ff0200720c */ /* 0x000fe20003f46270 */
[----:B------:R-:W-:Y:S01]  /*02d0*/  VIADD R15, R19, 0x1 ;  /* 0x00000001130f7836 */ /* 0x000fe20000000000 */
[----:B------:R-:W-:-:S02]  /*02e0*/  SHF.R.S32.HI R2, RZ, 0x1f, R20 ;  /* 0x0000001fff027819 */ /* 0x000fc40000011414 */
[C---:B--2---:R-:W-:Y:S02]  /*02f0*/  IADD3 R8, P5, P6, R19.reuse, UR8, R20 ;  /* 0x0000000813087c10 */ /* 0x044fe4000febe014 */
[----:B------:R-:W-:Y:S02]  /*0300*/  LOP3.LUT R7, R0, R19, R18, 0xfe, !PT ;  /* 0x0000001300077212 */ /* 0x000fe400078efe12 */
[----:B------:R-:W-:Y:S02]  /*0310*/  IADD3 R6, P0, P1, R19, UR8, R14 ;  /* 0x0000000813067c10 */ /* 0x000fe4000f91e00e */
[----:B------:R-:W-:Y:S02]  /*0320*/  IADD3.X R9, PT, PT, R10, UR9, R2, P5, P6 ;  /* 0x000000090a097c10 */ /* 0x000fe4000afec402 */
[----:B------:R-:W-:Y:S02]  /*0330*/  ISETP.GE.AND P5, PT, R7, RZ, PT ;  /* 0x000000ff0700720c */ /* 0x000fe40003fa6270 */
[----:B------:R-:W-:-:S02]  /*0340*/  SHF.R.S32.HI R5, RZ, 0x1f, R12 ;  /* 0x0000001fff057819 */ /* 0x000fc4000001140c */
[----:B------:R-:W-:Y:S02]  /*0350*/  IADD3 R4, P3, P4, R19, UR8, R12 ;  /* 0x0000000813047c10 */ /* 0x000fe4000fc7e00c */
[----:B------:R-:W-:Y:S02]  /*0360*/  IADD3.X R7, PT, PT, R10, UR9, R3, P0, P1 ;  /* 0x000000090a077c10 */ /* 0x000fe400087e2403 */
[----:B---3--:R-:W-:Y:S01]  /*0370*/  ISETP.GT.AND P0, PT, R22, UR6, PT ;  /* 0x0000000616007c0c */ /* 0x008fe2000bf04270 */
[----:B------:R-:W0:Y:S01]  /*0380*/  LDC.64 R2, c[0x0][0x390] ;  /* 0x0000e400ff027b82 */ /* 0x000e220000000a00 */
[----:B------:R-:W-:Y:S02]  /*0390*/  IADD3.X R5, PT, PT, R10, UR9, R5, P3, P4 ;  /* 0x000000090a057c10 */ /* 0x000fe40009fe8405 */
[C---:B------:R-:W-:Y:S02]  /*03a0*/  ISETP.GT.OR P4, PT, R17.reuse, R0, P0 ;  /* 0x000000001100720c */ /* 0x040fe40000784670 */
[----:B------:R-:W-:-:S02]  /*03b0*/  LOP3.LUT R10, R17, R22, RZ, 0xfc, !PT ;  /* 0x00000016110a7212 */ /* 0x000fc400078efcff */
[----:B------:R-:W-:Y:S02]  /*03c0*/  LOP3.LUT R16, R0, R19, R24, 0xfe, !PT ;  /* 0x0000001300107212 */ /* 0x000fe400078efe18 */
[----:B------:R-:W-:Y:S02]  /*03d0*/  ISETP.LT.OR P4, PT, R10, RZ, P4 ;  /* 0x000000ff0a00720c */ /* 0x000fe40002781670 */
[----:B------:R-:W-:Y:S02]  /*03e0*/  LOP3.LUT R11, R0, R15, R22, 0xfe, !PT ;  /* 0x0000000f000b7212 */ /* 0x000fe400078efe16 */
[----:B------:R-:W-:Y:S02]  /*03f0*/  ISETP.GT.AND P1, PT, R18, UR6, PT ;  /* 0x0000000612007c0c */ /* 0x000fe4000bf24270 */
[----:B------:R-:W-:Y:S01]  /*0400*/  ISETP.GE.AND P0, PT, R16, RZ, PT ;  /* 0x000000ff1000720c */ /* 0x000fe20003f06270 */
[----:B------:R-:W-:Y:S01]  /*0410*/  IMAD.MOV.U32 R16, RZ, RZ, RZ ;  /* 0x000000ffff107224 */ /* 0x000fe200078e00ff */
[----:B------:R-:W-:-:S02]  /*0420*/  ISETP.GE.AND P3, PT, R11, RZ, PT ;  /* 0x000000ff0b00720c */ /* 0x000fc40003f66270 */
[----:B------:R-:W-:Y:S02]  /*0430*/  ISETP.GT.OR P1, PT, R17, R0, P1 ;  /* 0x000000001100720c */ /* 0x000fe40000f24670 */
[----:B------:R-:W-:Y:S01]  /*0440*/  ISETP.GT.OR P2, PT, R22, UR6, !P2 ;  /* 0x0000000616007c0c */ /* 0x000fe2000d744670 */
[----:B-1----:R-:W-:-:S12]  /*0450*/  @P4 BRA `(.L_x_1) ;  /* 0x0000000000144947 */ /* 0x002fd80003800000 */
[----:B------:R-:W2:Y:S02]  /*0460*/  LDG.E.U8 R10, desc[UR4][R8.64+-0x1] ;  /* 0xffffff04080a7981 */ /* 0x000ea4000c1e1100 */
[----:B--2---:R-:W-:-:S13]  /*0470*/  ISETP.NE.AND P6, PT, R10, 0x58, PT ;  /* 0x000000580a00780c */ /* 0x004fda0003fc5270 */
[----:B------:R-:W-:-:S05]  /*0480*/  @!P6 IMAD.IADD R10, R17, 0x1, R20 ;  /* 0x00000001110ae824 */ /* 0x000fca00078e0214 */
[----:B------:R-:W-:-:S04]  /*0490*/  @!P6 ISETP.NE.AND P4, PT, R10, R13, PT ;  /* 0x0000000d0a00e20c */ /* 0x000fc80003f85270 */
[----:B------:R-:W-:-:S09]  /*04a0*/  @!P6 SEL R16, RZ, 0x1, !P4 ;  /* 0x00000001ff10e807 */ /* 0x000fd20006000000 */
.L_x_1:
[----:B------:R-:W-:Y:S05]  /*04b0*/  BSYNC.RECONVERGENT B0 ;  /* 0x0000000000007941 */ /* 0x000fea0003800200 */
.L_x_0:
[----:B------:R-:W-:Y:S04]  /*04c0*/  BSSY.RECONVERGENT B0, `(.L_x_2) ;  /* 0x0000009000007945 */ /* 0x000fe80003800200 */
[----:B------:R-:W-:Y:S05]  /*04d0*/  @P2 BRA `(.L_x_3) ;  /* 0x00000000001c2947 */ /* 0x000fea0003800000 */
[----:B------:R-:W-:-:S05]  /*04e0*/  IMAD.IADD R26, R19, 0x1, R20 ;  /* 0x00000001131a7824 */ /* 0x000fca00078e0214 */
[----:B------:R-:W-:-:S04]  /*04f0*/  IADD3 R10, P2, PT, R26, UR8, RZ ;  /* 0x000000081a0a7c10 */ /* 0x000fc8000ff5e0ff */
[----:B------:R-:W-:-:S05]  /*0500*/  LEA.HI.X.SX32 R11, R26, UR9, 0x1, P2 ;  /* 0x000000091a0b7c11 */ /* 0x000fca00090f0eff */
[----:B------:R-:W2:Y:S02]  /*0510*/  LDG.E.U8 R10, desc[UR4][R10.64] ;  /* 0x000000040a0a7981 */ /* 0x000ea4000c1e1100 */
[----:B--2---:R-:W-:-:S13]  /*0520*/  ISETP.NE.AND P4, PT, R10, 0x58, PT ;  /* 0x000000580a00780c */ /* 0x004fda0003f85270 */
[----:B------:R-:W-:-:S04]  /*0530*/  @!P4 ISETP.NE.AND P2, PT, R26, R13, PT ;  /* 0x0000000d1a00c20c */ /* 0x000fc80003f45270 */
[----:B------:R-:W-:-:S09]  /*0540*/  @!P4 SEL R21, RZ, 0x1, !P2 ;  /* 0x00000001ff15c807 */ /* 0x000fd20005000000 */
.L_x_3:
[----:B------:R-:W-:Y:S05]  /*0550*/  BSYNC.RECONVERGENT B0 ;  /* 0x0000000000007941 */ /* 0x000fea0003800200 */
.L_x_2:
[----:B------:R-:W-:Y:S01]  /*0560*/  ISETP.GT.OR P6, PT, R22, UR6, !P3 ;  /* 0x0000000616007c0c */ /* 0x000fe2000dfc4670 */
[----:B------:R-:W-:Y:S01]  /*0570*/  BSSY.RECONVERGENT B0, `(.L_x_4) ;  /* 0x0000010000007945 */ /* 0x000fe20003800200 */
[C---:B------:R-:W-:Y:S02]  /*0580*/  LOP3.LUT R10, R17.reuse, R18, RZ, 0xfc, !PT ;  /* 0x00000012110a7212 */ /* 0x040fe400078efcff */
[CC--:B------:R-:W-:Y:S02]  /*0590*/  LOP3.LUT R11, R0.reuse, R15.reuse, R18, 0xfe, !PT ;  /* 0x0000000f000b7212 */ /* 0x0c0fe400078efe12 */
[C---:B------:R-:W-:Y:S02]  /*05a0*/  ISETP.GT.AND P4, PT, R17.reuse, R0, PT ;  /* 0x000000001100720c */ /* 0x040fe40003f84270 */
[----:B------:R-:W-:Y:S02]  /*05b0*/  LOP3.LUT R23, R17, R24, RZ, 0xfc, !PT ;  /* 0x0000001811177212 */ /* 0x000fe400078efcff */
[----:B------:R-:W-:Y:S01]  /*05c0*/  LOP3.LUT R24, R0, R15, R24, 0xfe, !PT ;  /* 0x0000000f00187212 */ /* 0x000fe200078efe18 */
[----:B------:R-:W-:Y:S01]  /*05d0*/  IMAD.MOV.U32 R0, RZ, RZ, RZ ;  /* 0x000000ffff007224 */ /* 0x000fe200078e00ff */
[----:B------:R-:W-:-:S02]  /*05e0*/  ISETP.LT.OR P1, PT, R10, RZ, P1 ;  /* 0x000000ff0a00720c */ /* 0x000fc40000f21670 */
[----:B------:R-:W-:Y:S02]  /*05f0*/  ISETP.GE.AND P2, PT, R11, RZ, PT ;  /* 0x000000ff0b00720c */ /* 0x000fe40003f46270 */
[----:B------:R-:W-:Y:S01]  /*0600*/  ISETP.LT.OR P3, PT, R23, RZ, P4 ;  /* 0x000000ff1700720c */ /* 0x000fe20002761670 */
[----:B------:R-:W-:-:S12]  /*0610*/  @P6 BRA `(.L_x_5) ;  /* 0x0000000000146947 */ /* 0x000fd80003800000 */
[----:B------:R-:W2:Y:S02]  /*0620*/  LDG.E.U8 R8, desc[UR4][R8.64+0x1] ;  /* 0x0000010408087981 */ /* 0x000ea4000c1e1100 */
[----:B--2---:R-:W-:-:S13]  /*0630*/  ISETP.NE.AND P6, PT, R8, 0x58, PT ;  /* 0x000000580800780c */ /* 0x004fda0003fc5270 */
[----:B------:R-:W-:-:S05]  /*0640*/  @!P6 IMAD.IADD R20, R20, 0x1, R15 ;  /* 0x000000011414e824 */ /* 0x000fca00078e020f */
[----:B------:R-:W-:-:S04]  /*0650*/  @!P6 ISETP.NE.AND P4, PT, R20, R13, PT ;  /* 0x0000000d1400e20c */ /* 0x000fc80003f85270 */
[----:B------:R-:W-:-:S09]  /*0660*/  @!P6 SEL R0, RZ, 0x1, !P4 ;  /* 0x00000001ff00e807 */ /* 0x000fd20006000000 */
.L_x_5:
[----:B------:R-:W-:Y:S05]  /*0670*/  BSYNC.RECONVERGENT B0 ;  /* 0x0000000000007941 */ /* 0x000fea0003800200 */
.L_x_4:
[----:B------:R-:W-:Y:S01]  /*0680*/  ISETP.GE.AND P4, PT, R24, RZ, PT ;  /* 0x000000ff1800720c */ /* 0x000fe20003f86270 */
[----:B------:R-:W-:Y:S01]  /*0690*/  BSSY.RECONVERGENT B0, `(.L_x_6) ;  /* 0x000000d000007945 */ /* 0x000fe20003800200 */
[C---:B------:R-:W-:Y:S01]  /*06a0*/  ISETP.GT.OR P5, PT, R18.reuse, UR6, !P5 ;  /* 0x0000000612007c0c */ /* 0x040fe2000efa4670 */
[----:B------:R-:W-:Y:S01]  /*06b0*/  IMAD.MOV.U32 R9, RZ, RZ, RZ ;  /* 0x000000ffff097224 */ /* 0x000fe200078e00ff */
[C---:B------:R-:W-:Y:S02]  /*06c0*/  ISETP.GE.OR P0, PT, R18.reuse, UR6, !P0 ;  /* 0x0000000612007c0c */ /* 0x040fe4000c706670 */
[C---:B------:R-:W-:Y:S02]  /*06d0*/  ISETP.GT.OR P2, PT, R18.reuse, UR6, !P2 ;  /* 0x0000000612007c0c */ /* 0x040fe4000d744670 */
[C---:B------:R-:W-:Y:S02]  /*06e0*/  ISETP.GE.OR P3, PT, R18.reuse, UR6, P3 ;  /* 0x0000000612007c0c */ /* 0x040fe40009f66670 */
[----:B------:R-:W-:Y:S01]  /*06f0*/  ISETP.GE.OR P4, PT, R18, UR6, !P4 ;  /* 0x0000000612007c0c */ /* 0x000fe2000e786670 */
[----:B------:R-:W-:-:S12]  /*0700*/  @P1 BRA `(.L_x_7) ;  /* 0x0000000000141947 */ /* 0x000fd80003800000 */
[----:B------:R-:W2:Y:S02]  /*0710*/  LDG.E.U8 R8, desc[UR4][R6.64+-0x1] ;  /* 0xffffff0406087981 */ /* 0x000ea4000c1e1100 */
[----:B--2---:R-:W-:-:S13]  /*0720*/  ISETP.NE.AND P6, PT, R8, 0x58, PT ;  /* 0x000000580800780c */ /* 0x004fda0003fc5270 */
[----:B------:R-:W-:-:S05]  /*0730*/  @!P6 IMAD.IADD R8, R14, 0x1, R17 ;  /* 0x000000010e08e824 */ /* 0x000fca00078e0211 */
[----:B------:R-:W-:-:S04]  /*0740*/  @!P6 ISETP.NE.AND P1, PT, R8, R13, PT ;  /* 0x0000000d0800e20c */ /* 0x000fc80003f25270 */
[----:B------:R-:W-:-:S09]  /*0750*/  @!P6 SEL R9, RZ, 0x1, !P1 ;  /* 0x00000001ff09e807 */ /* 0x000fd20004800000 */
.L_x_7:
[----:B------:R-:W-:Y:S05]  /*0760*/  BSYNC.RECONVERGENT B0 ;  /* 0x0000000000007941 */ /* 0x000fea0003800200 */
.L_x_6:
[----:B------:R-:W-:Y:S01]  /*0770*/  BSSY.RECONVERGENT B0, `(.L_x_8) ;  /* 0x000000c000007945 */ /* 0x000fe20003800200 */
[----:B------:R-:W-:Y:S01]  /*0780*/  IADD3 R16, PT, PT, R0, R21, R16 ;  /* 0x0000001500107210 */ /* 0x000fe20007ffe010 */
[----:B------:R-:W-:Y:S01]  /*0790*/  IMAD.MOV.U32 R0, RZ, RZ, RZ ;  /* 0x000000ffff007224 */ /* 0x000fe200078e00ff */
[----:B------:R-:W-:Y:S01]  /*07a0*/  IADD3 R8, P1, PT, R13, UR8, RZ ;  /* 0x000000080d087c10 */ /* 0x000fe2000ff3e0ff */
[----:B------:R-:W-:-:S12]  /*07b0*/  @P5 BRA `(.L_x_9) ;  /* 0x00000000001c5947 */ /* 0x000fd80003800000 */
[----:B------:R-:W-:-:S05]  /*07c0*/  IMAD.IADD R18, R14, 0x1, R19 ;  /* 0x000000010e127824 */ /* 0x000fca00078e0213 */
[----:B------:R-:W-:-:S04]  /*07d0*/  IADD3 R10, P5, PT, R18, UR8, RZ ;  /* 0x00000008120a7c10 */ /* 0x000fc8000ffbe0ff */
[----:B------:R-:W-:-:S05]  /*07e0*/  LEA.HI.X.SX32 R11, R18, UR9, 0x1, P5 ;  /* 0x00000009120b7c11 */ /* 0x000fca000a8f0eff */
[----:B------:R-:W2:Y:S02]  /*07f0*/  LDG.E.U8 R10, desc[UR4][R10.64] ;  /* 0x000000040a0a7981 */ /* 0x000ea4000c1e1100 */
[----:B--2---:R-:W-:-:S13]  /*0800*/  ISETP.NE.AND P6, PT, R10, 0x58, PT ;  /* 0x000000580a00780c */ /* 0x004fda0003fc5270 */
[----:B------:R-:W-:-:S04]  /*0810*/  @!P6 ISETP.NE.AND P5, PT, R18, R13, PT ;  /* 0x0000000d1200e20c */ /* 0x000fc80003fa5270 */
[----:B------:R-:W-:-:S09]  /*0820*/  @!P6 SEL R0, RZ, 0x1, !P5 ;  /* 0x00000001ff00e807 */ /* 0x000fd20006800000 */
.L_x_9:
[----:B------:R-:W-:Y:S05]  /*0830*/  BSYNC.RECONVERGENT B0 ;  /* 0x0000000000007941 */ /* 0x000fea0003800200 */
.L_x_8:
[----:B------:R-:W-:Y:S01]  /*0840*/  BSSY.RECONVERGENT B0, `(.L_x_10) ;  /* 0x0000009000007945 */ /* 0x000fe20003800200 */
[----:B------:R-:W-:Y:S01]  /*0850*/  IADD3 R16, PT, PT, R0, R9, R16 ;  /* 0x0000000900107210 */ /* 0x000fe20007ffe010 */
[----:B------:R-:W-:Y:S02]  /*0860*/  IMAD.MOV.U32 R0, RZ, RZ, RZ ;  /* 0x000000ffff007224 */ /* 0x000fe400078e00ff */
[----:B------:R-:W-:Y:S05]  /*0870*/  @P2 BRA `(.L_x_11) ;  /* 0x0000000000142947 */ /* 0x000fea0003800000 */
[----:B------:R-:W2:Y:S02]  /*0880*/  LDG.E.U8 R6, desc[UR4][R6.64+0x1] ;  /* 0x0000010406067981 */ /* 0x000ea4000c1e1100 */
[----:B--2---:R-:W-:-:S13]  /*0890*/  ISETP.NE.AND P5, PT, R6, 0x58, PT ;  /* 0x000000580600780c */ /* 0x004fda0003fa5270 */
[----:B------:R-:W-:-:S05]  /*08a0*/  @!P5 IMAD.IADD R14, R14, 0x1, R15 ;  /* 0x000000010e0ed824 */ /* 0x000fca00078e020f */
[----:B------:R-:W-:-:S04]  /*08b0*/  @!P5 ISETP.NE.AND P2, PT, R14, R13, PT ;  /* 0x0000000d0e00d20c */ /* 0x000fc80003f45270 */
[----:B------:R-:W-:-:S09]  /*08c0*/  @!P5 SEL R0, RZ, 0x1, !P2 ;  /* 0x00000001ff00d807 */ /* 0x000fd20005000000 */
.L_x_11:
[----:B------:R-:W-:Y:S05]  /*08d0*/  BSYNC.RECONVERGENT B0 ;  /* 0x0000000000007941 */ /* 0x000fea0003800200 */
.L_x_10:
[----:B------:R-:W-:Y:S01]  /*08e0*/  BSSY.RECONVERGENT B0, `(.L_x_12) ;  /* 0x0000008000007945 */ /* 0x000fe20003800200 */
[----:B------:R-:W-:-:S03]  /*08f0*/  IMAD.MOV.U32 R7, RZ, RZ, RZ ;  /* 0x000000ffff077224 */ /* 0x000fc600078e00ff */
[----:B------:R-:W-:Y:S05]  /*0900*/  @P3 BRA `(.L_x_13) ;  /* 0x0000000000143947 */ /* 0x000fea0003800000 */
[----:B------:R-:W2:Y:S02]  /*0910*/  LDG.E.U8 R6, desc[UR4][R4.64+-0x1] ;  /* 0xffffff0404067981 */ /* 0x000ea4000c1e1100 */
[----:B--2---:R-:W-:-:S13]  /*0920*/  ISETP.NE.AND P3, PT, R6, 0x58, PT ;  /* 0x000000580600780c */ /* 0x004fda0003f65270 */
[----:B------:R-:W-:-:S05]  /*0930*/  @!P3 IMAD.IADD R6, R17, 0x1, R12 ;  /* 0x000000011106b824 */ /* 0x000fca00078e020c */
[----:B------:R-:W-:-:S04]  /*0940*/  @!P3 ISETP.NE.AND P2, PT, R6, R13, PT ;  /* 0x0000000d0600b20c */ /* 0x000fc80003f45270 */
[----:B------:R-:W-:-:S09]  /*0950*/  @!P3 SEL R7, RZ, 0x1, !P2 ;  /* 0x00000001ff07b807 */ /* 0x000fd20005000000 */
.L_x_13:
[----:B------:R-:W-:Y:S05]  /*0960*/  BSYNC.RECONVERGENT B0 ;  /* 0x0000000000007941 */ /* 0x000fea0003800200 */
.L_x_12:
[----:B------:R-:W-:Y:S01]  /*0970*/  BSSY.RECONVERGENT B0, `(.L_x_14) ;  /* 0x000000b000007945 */ /* 0x000fe20003800200 */
[----:B------:R-:W-:Y:S01]  /*0980*/  IADD3 R16, PT, PT, R7, R0, R16 ;  /* 0x0000000007107210 */ /* 0x000fe20007ffe010 */
[----:B------:R-:W-:Y:S02]  /*0990*/  IMAD.MOV.U32 R0, RZ, RZ, RZ ;  /* 0x000000ffff007224 */ /* 0x000fe400078e00ff */
        /* <DEDUP_REMOVED lines=8> */
.L_x_15:
[----:B------:R-:W-:Y:S05]  /*0a20*/  BSYNC.RECONVERGENT B0 ;  /* 0x0000000000007941 */ /* 0x000fea0003800200 */
.L_x_14:
[----:B------:R-:W-:Y:S01]  /*0a30*/  BSSY.RECONVERGENT B0, `(.L_x_16) ;  /* 0x0000008000007945 */ /* 0x000fe20003800200 */
[----:B------:R-:W-:-:S03]  /*0a40*/  IMAD.MOV.U32 R7, RZ, RZ, RZ ;  /* 0x000000ffff077224 */ /* 0x000fc600078e00ff */
[----:B------:R-:W-:Y:S05]  /*0a50*/  @P4 BRA `(.L_x_17) ;  /* 0x0000000000144947 */ /* 0x000fea0003800000 */
[----:B------:R-:W2:Y:S01]  /*0a60*/  LDG.E.U8 R4, desc[UR4][R4.64+0x1] ;  /* 0x0000010404047981 */ /* 0x000ea2000c1e1100 */
[----:B------:R-:W-:Y:S01]  /*0a70*/  IMAD.IADD R12, R15, 0x1, R12 ;  /* 0x000000010f0c7824 */ /* 0x000fe200078e020c */
[----:B--2---:R-:W-:-:S13]  /*0a80*/  ISETP.NE.AND P2, PT, R4, 0x58, PT ;  /* 0x000000580400780c */ /* 0x004fda0003f45270 */
[----:B------:R-:W-:-:S04]  /*0a90*/  @!P2 ISETP.NE.AND P0, PT, R12, R13, PT ;  /* 0x0000000d0c00a20c */ /* 0x000fc80003f05270 */
[----:B------:R-:W-:-:S09]  /*0aa0*/  @!P2 SEL R7, RZ, 0x1, !P0 ;  /* 0x00000001ff07a807 */ /* 0x000fd20004000000 */
.L_x_17:
[----:B------:R-:W-:Y:S05]  /*0ab0*/  BSYNC.RECONVERGENT B0 ;  /* 0x0000000000007941 */ /* 0x000fea0003800200 */
.L_x_16:
[----:B0-----:R-:W-:Y:S01]  /*0ac0*/  IMAD.WIDE R2, R13, 0x4, R2 ;  /* 0x000000040d027825 */ /* 0x001fe200078e0202 */
[----:B------:R-:W-:Y:S02]  /*0ad0*/  IADD3 R7, PT, PT, R7, R0, R16 ;  /* 0x0000000007077210 */ /* 0x000fe40007ffe010 */
[----:B------:R-:W-:-:S03]  /*0ae0*/  LEA.HI.X.SX32 R9, R13, UR9, 0x1, P1 ;  /* 0x000000090d097c11 */ /* 0x000fc600088f0eff */
[----:B------:R0:W-:Y:S04]  /*0af0*/  STG.E desc[UR4][R2.64], R7 ;  /* 0x0000000702007986 */ /* 0x0001e8000c101904 */
[----:B------:R-:W2:Y:S02]  /*0b00*/  LDG.E.U8 R0, desc[UR4][R8.64] ;  /* 0x0000000408007981 */ /* 0x000ea4000c1e1100 */
[----:B--2---:R-:W-:-:S13]  /*0b10*/  ISETP.NE.AND P0, PT, R0, 0x58, PT ;  /* 0x000000580000780c */ /* 0x004fda0003f05270 */
[----:B0-----:R-:W-:Y:S05]  /*0b20*/  @P0 BRA `(.L_x_18) ;  /* 0x00000000002c0947 */ /* 0x001fea0003800000 */
[----:B------:R-:W-:Y:S01]  /*0b30*/  ISETP.GT.U32.AND P0, PT, R7, 0x1, PT ;  /* 0x000000010700780c */ /* 0x000fe20003f04070 */
[----:B------:R-:W-:-:S12]  /*0b40*/  IMAD.MOV.U32 R4, RZ, RZ, 0x2d ;  /* 0x0000002dff047424 */ /* 0x000fd800078e00ff */
[----:B------:R0:W-:Y:S01]  /*0b50*/  @!P0 STG.E.U8 desc[UR4][R8.64], R4 ;  /* 0x0000000408008986 */ /* 0x0001e2000c101104 */
[----:B------:R-:W-:Y:S05]  /*0b60*/  @!P0 EXIT ;  /* 0x000000000000894d */ /* 0x000fea0003800000 */
[----:B------:R-:W-:Y:S01]  /*0b70*/  ISETP.GT.U32.AND P0, PT, R7, 0x3, PT ;  /* 0x000000030700780c */ /* 0x000fe20003f04070 */
[----:B0-----:R-:W-:-:S12]  /*0b80*/  IMAD.MOV.U32 R4, RZ, RZ, 0x58 ;  /* 0x00000058ff047424 */ /* 0x001fd800078e00ff */
[----:B------:R0:W-:Y:S01]  /*0b90*/  @!P0 STG.E.U8 desc[UR4][R8.64], R4 ;  /* 0x0000000408008986 */ /* 0x0001e2000c101104 */
[----:B------:R-:W-:Y:S05]  /*0ba0*/  @!P0 EXIT ;  /* 0x000000000000894d */ /* 0x000fea0003800000 */
[----:B0-----:R-:W-:-:S05]  /*0bb0*/  IMAD.MOV.U32 R4, RZ, RZ, 0x2d ;  /* 0x0000002dff047424 */ /* 0x001fca00078e00ff */
[----:B------:R-:W-:Y:S01]  /*0bc0*/  STG.E.U8 desc[UR4][R8.64], R4 ;  /* 0x0000000408007986 */ /* 0x000fe2000c101104 */
[----:B------:R-:W-:Y:S05]  /*0bd0*/  EXIT ;  /* 0x000000000000794d */ /* 0x000fea0003800000 */
.L_x_18:
[----:B------:R-:W-:-:S13]  /*0be0*/  ISETP.NE.AND P0, PT, R7, 0x3, PT ;  /* 0x000000030700780c */ /* 0x000fda0003f05270 */
[----:B------:R-:W-:Y:S05]  /*0bf0*/  @P0 EXIT ;  /* 0x000000000000094d */ /* 0x000fea0003800000 */
[----:B------:R-:W-:-:S05]  /*0c00*/  IMAD.MOV.U32 R4, RZ, RZ, 0x58 ;  /* 0x00000058ff047424 */ /* 0x000fca00078e00ff */
[----:B------:R-:W-:Y:S01]  /*0c10*/  STG.E.U8 desc[UR4][R8.64], R4 ;  /* 0x0000000408007986 */ /* 0x000fe2000c101104 */
[----:B------:R-:W-:Y:S05]  /*0c20*/  EXIT ;  /* 0x000000000000794d */ /* 0x000fea0003800000 */
.L_x_19:
[----:B------:R-:W-:-:S00]  /*0c30*/  BRA `(.L_x_19) ;  /* 0xfffffffc00fc7947 */ /* 0x000fc0000383ffff */
[----:B------:R-:W-:-:S00]  /*0c40*/  NOP ;  /* 0x0000000000007918 */ /* 0x000fc00000000000 */
        /* <DEDUP_REMOVED lines=11> */
.L_x_20:


//--------------------- .nv.shared.reserved.0     --------------------------
	.section	.nv.shared.reserved.0,"aw",@nobits
	.weak		__nv_reservedSMEM_offset_0_alias
	.size		__nv_reservedSMEM_offset_0_alias, 0, 64
	.other		__nv_reservedSMEM_offset_0_alias,@"STO_CUDA_RESERVED_SHARED STV_DEFAULT"
__nv_reservedSMEM_offset_0_alias:
	.zero		0
	.zero		64


//--------------------- .nv.constant0._Z9callCheckiiPcPi --------------------------
	.section	.nv.constant0._Z9callCheckiiPcPi,"a",@progbits
	.sectionflags	@""
	.align	4
.nv.constant0._Z9callCheckiiPcPi:
	.zero		920


//--------------------- SYMBOLS --------------------------

	.type		.nv.reservedSmem.offset0,@object
	.size		.nv.reservedSmem.offset0,0x4
